//
// Generated by NVIDIA NVVM Compiler
//
// Compiler Build ID: CL-36424714
// Cuda compilation tools, release 13.0, V13.0.88
// Based on NVVM 20.0.0
//

.version 9.0
.target sm_100
.address_size 64

	// .globl	_Z18compute_add_kernelILi8EEvv

.visible .entry _Z18compute_add_kernelILi8EEvv()
{
	.reg .pred 	%p<2>;
	.reg .b32 	%r<5>;
	.reg .b32 	%f<7>;
	.reg .b64 	%rd<3>;

	mov.b32 	%r4, 0;
	mov.f32 	%f5, 0f3F800000;
$L__BB0_1:
	.pragma "nounroll";
	add.f32 	%f5, %f5, 0f3F800000;
	add.s32 	%r4, %r4, 1;
	setp.ne.s32 	%p1, %r4, 4096;
	@%p1 bra 	$L__BB0_1;
	mov.f32 	%f6, %f5;
	mov.f32 	%f4, %f6;
	ret;

}
	// .globl	_Z18compute_add_kernelILi16EEvv
.visible .entry _Z18compute_add_kernelILi16EEvv()
{
	.reg .pred 	%p<2>;
	.reg .b32 	%r<5>;
	.reg .b32 	%f<7>;
	.reg .b64 	%rd<3>;

	mov.b32 	%r4, 0;
	mov.f32 	%f5, 0f3F800000;
$L__BB1_1:
	.pragma "nounroll";
	add.f32 	%f5, %f5, 0f3F800000;
	add.s32 	%r4, %r4, 1;
	setp.ne.s32 	%p1, %r4, 4096;
	@%p1 bra 	$L__BB1_1;
	mov.f32 	%f6, %f5;
	mov.f32 	%f4, %f6;
	ret;

}
	// .globl	_Z18compute_add_kernelILi32EEvv
.visible .entry _Z18compute_add_kernelILi32EEvv()
{
	.reg .pred 	%p<2>;
	.reg .b32 	%r<5>;
	.reg .b32 	%f<7>;
	.reg .b64 	%rd<3>;

	mov.b32 	%r4, 0;
	mov.f32 	%f5, 0f3F800000;
$L__BB2_1:
	.pragma "nounroll";
	add.f32 	%f5, %f5, 0f3F800000;
	add.s32 	%r4, %r4, 1;
	setp.ne.s32 	%p1, %r4, 4096;
	@%p1 bra 	$L__BB2_1;
	mov.f32 	%f6, %f5;
	mov.f32 	%f4, %f6;
	ret;

}
	// .globl	_Z18compute_add_kernelILi48EEvv
.visible .entry _Z18compute_add_kernelILi48EEvv()
{
	.reg .pred 	%p<2>;
	.reg .b32 	%r<5>;
	.reg .b32 	%f<7>;
	.reg .b64 	%rd<3>;

	mov.b32 	%r4, 0;
	mov.f32 	%f5, 0f3F800000;
$L__BB3_1:
	.pragma "nounroll";
	add.f32 	%f5, %f5, 0f3F800000;
	add.s32 	%r4, %r4, 1;
	setp.ne.s32 	%p1, %r4, 4096;
	@%p1 bra 	$L__BB3_1;
	mov.f32 	%f6, %f5;
	mov.f32 	%f4, %f6;
	ret;

}
	// .globl	_Z18compute_add_kernelILi64EEvv
.visible .entry _Z18compute_add_kernelILi64EEvv()
{
	.reg .pred 	%p<2>;
	.reg .b32 	%r<5>;
	.reg .b32 	%f<7>;
	.reg .b64 	%rd<3>;

	mov.b32 	%r4, 0;
	mov.f32 	%f5, 0f3F800000;
$L__BB4_1:
	.pragma "nounroll";
	add.f32 	%f5, %f5, 0f3F800000;
	add.s32 	%r4, %r4, 1;
	setp.ne.s32 	%p1, %r4, 4096;
	@%p1 bra 	$L__BB4_1;
	mov.f32 	%f6, %f5;
	mov.f32 	%f4, %f6;
	ret;

}
	// .globl	_Z18compute_add_kernelILi128EEvv
.visible .entry _Z18compute_add_kernelILi128EEvv()
{
	.reg .pred 	%p<2>;
	.reg .b32 	%r<5>;
	.reg .b32 	%f<7>;
	.reg .b64 	%rd<3>;

	mov.b32 	%r4, 0;
	mov.f32 	%f5, 0f3F800000;
$L__BB5_1:
	.pragma "nounroll";
	add.f32 	%f5, %f5, 0f3F800000;
	add.s32 	%r4, %r4, 1;
	setp.ne.s32 	%p1, %r4, 4096;
	@%p1 bra 	$L__BB5_1;
	mov.f32 	%f6, %f5;
	mov.f32 	%f4, %f6;
	ret;

}
	// .globl	_Z18compute_add_kernelILi256EEvv
.visible .entry _Z18compute_add_kernelILi256EEvv()
{
	.reg .pred 	%p<2>;
	.reg .b32 	%r<5>;
	.reg .b32 	%f<7>;
	.reg .b64 	%rd<3>;

	mov.b32 	%r4, 0;
	mov.f32 	%f5, 0f3F800000;
$L__BB6_1:
	.pragma "nounroll";
	add.f32 	%f5, %f5, 0f3F800000;
	add.s32 	%r4, %r4, 1;
	setp.ne.s32 	%p1, %r4, 4096;
	@%p1 bra 	$L__BB6_1;
	mov.f32 	%f6, %f5;
	mov.f32 	%f4, %f6;
	ret;

}


// ===== COMPILED SASS (sm_100) =====

	.target	sm_100

	.elftype	@"ET_EXEC"


//--------------------- .note.nv.tkinfo           --------------------------
	.section	.note.nv.tkinfo,"",@"SHT_NOTE"
	.sectionflags	@"SHF_NOTE_NV_TKINFO"
	.tkinfo
        /*0018*/ 	.word	0x00000002
        /*0030*/ 	.string	""
        /*0030*/ 	.string	"ptxas"
        /*0030*/ 	.string	"Cuda compilation tools, release 13.0, V13.0.88"
        /*0030*/ 	.string	"Build cuda_13.0.r13.0/compiler.36424714_0"
        /*0030*/ 	.string	"-arch sm_100 -m 64 "



//--------------------- .note.nv.cuinfo           --------------------------
	.section	.note.nv.cuinfo,"",@"SHT_NOTE"
	.sectionflags	@"SHF_NOTE_NV_CUINFO"
        /*0018*/ 	.short	0x0002
        /*001a*/ 	.short	0x0064
        /*001c*/ 	.short	0x0082
	.zero		2


//--------------------- .nv.info                  --------------------------
	.section	.nv.info,"",@"SHT_CUDA_INFO"
	.align	4


	//----- nvinfo : EIATTR_REGCOUNT
	.align		4
        /*0000*/ 	.byte	0x04, 0x2f
        /*0002*/ 	.short	(.L_1 - .L_0)
	.align		4
.L_0:
        /*0004*/ 	.word	index@(_Z18compute_add_kernelILi8EEvv)
        /*0008*/ 	.word	0x00000004


	//----- nvinfo : EIATTR_FRAME_SIZE
	.align		4
.L_1:
        /*000c*/ 	.byte	0x04, 0x11
        /*000e*/ 	.short	(.L_3 - .L_2)
	.align		4
.L_2:
        /*0010*/ 	.word	index@(_Z18compute_add_kernelILi8EEvv)
        /*0014*/ 	.word	0x00000000


	//----- nvinfo : EIATTR_REGCOUNT
	.align		4
.L_3:
        /*0018*/ 	.byte	0x04, 0x2f
        /*001a*/ 	.short	(.L_5 - .L_4)
	.align		4
.L_4:
        /*001c*/ 	.word	index@(_Z18compute_add_kernelILi16EEvv)
        /*0020*/ 	.word	0x00000004


	//----- nvinfo : EIATTR_FRAME_SIZE
	.align		4
.L_5:
        /*0024*/ 	.byte	0x04, 0x11
        /*0026*/ 	.short	(.L_7 - .L_6)
	.align		4
.L_6:
        /*0028*/ 	.word	index@(_Z18compute_add_kernelILi16EEvv)
        /*002c*/ 	.word	0x00000000


	//----- nvinfo : EIATTR_REGCOUNT
	.align		4
.L_7:
        /*0030*/ 	.byte	0x04, 0x2f
        /*0032*/ 	.short	(.L_9 - .L_8)
	.align		4
.L_8:
        /*0034*/ 	.word	index@(_Z18compute_add_kernelILi32EEvv)
        /*0038*/ 	.word	0x00000004


	//----- nvinfo : EIATTR_FRAME_SIZE
	.align		4
.L_9:
        /*003c*/ 	.byte	0x04, 0x11
        /*003e*/ 	.short	(.L_11 - .L_10)
	.align		4
.L_10:
        /*0040*/ 	.word	index@(_Z18compute_add_kernelILi32EEvv)
        /*0044*/ 	.word	0x00000000


	//----- nvinfo : EIATTR_REGCOUNT
	.align		4
.L_11:
        /*0048*/ 	.byte	0x04, 0x2f
        /*004a*/ 	.short	(.L_13 - .L_12)
	.align		4
.L_12:
        /*004c*/ 	.word	index@(_Z18compute_add_kernelILi48EEvv)
        /*0050*/ 	.word	0x00000004


	//----- nvinfo : EIATTR_FRAME_SIZE
	.align		4
.L_13:
        /*0054*/ 	.byte	0x04, 0x11
        /*0056*/ 	.short	(.L_15 - .L_14)
	.align		4
.L_14:
        /*0058*/ 	.word	index@(_Z18compute_add_kernelILi48EEvv)
        /*005c*/ 	.word	0x00000000


	//----- nvinfo : EIATTR_REGCOUNT
	.align		4
.L_15:
        /*0060*/ 	.byte	0x04, 0x2f
        /*0062*/ 	.short	(.L_17 - .L_16)
	.align		4
.L_16:
        /*0064*/ 	.word	index@(_Z18compute_add_kernelILi64EEvv)
        /*0068*/ 	.word	0x00000004


	//----- nvinfo : EIATTR_FRAME_SIZE
	.align		4
.L_17:
        /*006c*/ 	.byte	0x04, 0x11
        /*006e*/ 	.short	(.L_19 - .L_18)
	.align		4
.L_18:
        /*0070*/ 	.word	index@(_Z18compute_add_kernelILi64EEvv)
        /*0074*/ 	.word	0x00000000


	//----- nvinfo : EIATTR_REGCOUNT
	.align		4
.L_19:
        /*0078*/ 	.byte	0x04, 0x2f
        /*007a*/ 	.short	(.L_21 - .L_20)
	.align		4
.L_20:
        /*007c*/ 	.word	index@(_Z18compute_add_kernelILi128EEvv)
        /*0080*/ 	.word	0x00000004


	//----- nvinfo : EIATTR_FRAME_SIZE
	.align		4
.L_21:
        /*0084*/ 	.byte	0x04, 0x11
        /*0086*/ 	.short	(.L_23 - .L_22)
	.align		4
.L_22:
        /*0088*/ 	.word	index@(_Z18compute_add_kernelILi128EEvv)
        /*008c*/ 	.word	0x00000000


	//----- nvinfo : EIATTR_REGCOUNT
	.align		4
.L_23:
        /*0090*/ 	.byte	0x04, 0x2f
        /*0092*/ 	.short	(.L_25 - .L_24)
	.align		4
.L_24:
        /*0094*/ 	.word	index@(_Z18compute_add_kernelILi256EEvv)
        /*0098*/ 	.word	0x00000004


	//----- nvinfo : EIATTR_FRAME_SIZE
	.align		4
.L_25:
        /*009c*/ 	.byte	0x04, 0x11
        /*009e*/ 	.short	(.L_27 - .L_26)
	.align		4
.L_26:
        /*00a0*/ 	.word	index@(_Z18compute_add_kernelILi256EEvv)
        /*00a4*/ 	.word	0x00000000


	//----- nvinfo : EIATTR_MIN_STACK_SIZE
	.align		4
.L_27:
        /*00a8*/ 	.byte	0x04, 0x12
        /*00aa*/ 	.short	(.L_29 - .L_28)
	.align		4
.L_28:
        /*00ac*/ 	.word	index@(_Z18compute_add_kernelILi256EEvv)
        /*00b0*/ 	.word	0x00000000


	//----- nvinfo : EIATTR_MIN_STACK_SIZE
	.align		4
.L_29:
        /*00b4*/ 	.byte	0x04, 0x12
        /*00b6*/ 	.short	(.L_31 - .L_30)
	.align		4
.L_30:
        /*00b8*/ 	.word	index@(_Z18compute_add_kernelILi128EEvv)
        /*00bc*/ 	.word	0x00000000


	//----- nvinfo : EIATTR_MIN_STACK_SIZE
	.align		4
.L_31:
        /*00c0*/ 	.byte	0x04, 0x12
        /*00c2*/ 	.short	(.L_33 - .L_32)
	.align		4
.L_32:
        /*00c4*/ 	.word	index@(_Z18compute_add_kernelILi64EEvv)
        /*00c8*/ 	.word	0x00000000


	//----- nvinfo : EIATTR_MIN_STACK_SIZE
	.align		4
.L_33:
        /*00cc*/ 	.byte	0x04, 0x12
        /*00ce*/ 	.short	(.L_35 - .L_34)
	.align		4
.L_34:
        /*00d0*/ 	.word	index@(_Z18compute_add_kernelILi48EEvv)
        /*00d4*/ 	.word	0x00000000


	//----- nvinfo : EIATTR_MIN_STACK_SIZE
	.align		4
.L_35:
        /*00d8*/ 	.byte	0x04, 0x12
        /*00da*/ 	.short	(.L_37 - .L_36)
	.align		4
.L_36:
        /*00dc*/ 	.word	index@(_Z18compute_add_kernelILi32EEvv)
        /*00e0*/ 	.word	0x00000000


	//----- nvinfo : EIATTR_MIN_STACK_SIZE
	.align		4
.L_37:
        /*00e4*/ 	.byte	0x04, 0x12
        /*00e6*/ 	.short	(.L_39 - .L_38)
	.align		4
.L_38:
        /*00e8*/ 	.word	index@(_Z18compute_add_kernelILi16EEvv)
        /*00ec*/ 	.word	0x00000000


	//----- nvinfo : EIATTR_MIN_STACK_SIZE
	.align		4
.L_39:
        /*00f0*/ 	.byte	0x04, 0x12
        /*00f2*/ 	.short	(.L_41 - .L_40)
	.align		4
.L_40:
        /*00f4*/ 	.word	index@(_Z18compute_add_kernelILi8EEvv)
        /*00f8*/ 	.word	0x00000000
.L_41:


//--------------------- .nv.compat                --------------------------
	.section	.nv.compat,"",@"SHT_CUDA_COMPAT_INFO"
	.align	4
        /*0000*/ 	.byte	0x02, 0x09, 0x00, 0x00, 0x02, 0x02, 0x01, 0x00, 0x02, 0x05, 0x05, 0x00, 0x03, 0x07, 0x01, 0x01
        /*0010*/ 	.byte	0x02, 0x03, 0x00, 0x00, 0x02, 0x06, 0x01, 0x00, 0x04, 0x0b, 0x08, 0x00, 0x09, 0x00, 0x00, 0x00
        /*0020*/ 	.byte	0x00, 0x00, 0x00, 0x00


//--------------------- .nv.info._Z18compute_add_kernelILi256EEvv --------------------------
	.section	.nv.info._Z18compute_add_kernelILi256EEvv,"",@"SHT_CUDA_INFO"
	.sectionflags	@""
	.align	4


	//----- nvinfo : EIATTR_CUDA_API_VERSION
	.align		4
        /*0000*/ 	.byte	0x04, 0x37
        /*0002*/ 	.short	(.L_43 - .L_42)
.L_42:
        /*0004*/ 	.word	0x00000082


	//----- nvinfo : EIATTR_SPARSE_MMA_MASK
	.align		4
.L_43:
        /*0008*/ 	.byte	0x03, 0x50
        /*000a*/ 	.short	0x0000


	//----- nvinfo : EIATTR_MAXREG_COUNT
	.align		4
        /*000c*/ 	.byte	0x03, 0x1b
        /*000e*/ 	.short	0x00ff


	//----- nvinfo : EIATTR_MERCURY_ISA_VERSION
	.align		4
        /*0010*/ 	.byte	0x03, 0x5f
        /*0012*/ 	.short	0x0101


	//----- nvinfo : EIATTR_VRC_CTA_INIT_COUNT
	.align		4
        /*0014*/ 	.byte	0x02, 0x4a
	.zero		1
	.zero		1


	//----- nvinfo : EIATTR_EXIT_INSTR_OFFSETS
	.align		4
        /*0018*/ 	.byte	0x04, 0x1c
        /*001a*/ 	.short	(.L_45 - .L_44)


	//   ....[0]....
.L_44:
        /*001c*/ 	.word	0x00000010


	//----- nvinfo : EIATTR_SW_WAR
	.align		4
.L_45:
        /*0020*/ 	.byte	0x04, 0x36
        /*0022*/ 	.short	(.L_47 - .L_46)
.L_46:
        /*0024*/ 	.word	0x00000008
.L_47:


//--------------------- .nv.info._Z18compute_add_kernelILi128EEvv --------------------------
	.section	.nv.info._Z18compute_add_kernelILi128EEvv,"",@"SHT_CUDA_INFO"
	.sectionflags	@""
	.align	4


	//----- nvinfo : EIATTR_CUDA_API_VERSION
	.align		4
        /*0000*/ 	.byte	0x04, 0x37
        /*0002*/ 	.short	(.L_49 - .L_48)
.L_48:
        /*0004*/ 	.word	0x00000082


	//----- nvinfo : EIATTR_SPARSE_MMA_MASK
	.align		4
.L_49:
        /*0008*/ 	.byte	0x03, 0x50
        /*000a*/ 	.short	0x0000


	//----- nvinfo : EIATTR_MAXREG_COUNT
	.align		4
        /*000c*/ 	.byte	0x03, 0x1b
        /*000e*/ 	.short	0x00ff


	//----- nvinfo : EIATTR_MERCURY_ISA_VERSION
	.align		4
        /*0010*/ 	.byte	0x03, 0x5f
        /*0012*/ 	.short	0x0101


	//----- nvinfo : EIATTR_VRC_CTA_INIT_COUNT
	.align		4
        /*0014*/ 	.byte	0x02, 0x4a
	.zero		1
	.zero		1


	//----- nvinfo : EIATTR_EXIT_INSTR_OFFSETS
	.align		4
        /*0018*/ 	.byte	0x04, 0x1c
        /*001a*/ 	.short	(.L_51 - .L_50)


	//   ....[0]....
.L_50:
        /*001c*/ 	.word	0x00000010


	//----- nvinfo : EIATTR_SW_WAR
	.align		4
.L_51:
        /*0020*/ 	.byte	0x04, 0x36
        /*0022*/ 	.short	(.L_53 - .L_52)
.L_52:
        /*0024*/ 	.word	0x00000008
.L_53:


//--------------------- .nv.info._Z18compute_add_kernelILi64EEvv --------------------------
	.section	.nv.info._Z18compute_add_kernelILi64EEvv,"",@"SHT_CUDA_INFO"
	.sectionflags	@""
	.align	4


	//----- nvinfo : EIATTR_CUDA_API_VERSION
	.align		4
        /*0000*/ 	.byte	0x04, 0x37
        /*0002*/ 	.short	(.L_55 - .L_54)
.L_54:
        /*0004*/ 	.word	0x00000082


	//----- nvinfo : EIATTR_SPARSE_MMA_MASK
	.align		4
.L_55:
        /*0008*/ 	.byte	0x03, 0x50
        /*000a*/ 	.short	0x0000


	//----- nvinfo : EIATTR_MAXREG_COUNT
	.align		4
        /*000c*/ 	.byte	0x03, 0x1b
        /*000e*/ 	.short	0x00ff


	//----- nvinfo : EIATTR_MERCURY_ISA_VERSION
	.align		4
        /*0010*/ 	.byte	0x03, 0x5f
        /*0012*/ 	.short	0x0101


	//----- nvinfo : EIATTR_VRC_CTA_INIT_COUNT
	.align		4
        /*0014*/ 	.byte	0x02, 0x4a
	.zero		1
	.zero		1


	//----- nvinfo : EIATTR_EXIT_INSTR_OFFSETS
	.align		4
        /*0018*/ 	.byte	0x04, 0x1c
        /*001a*/ 	.short	(.L_57 - .L_56)


	//   ....[0]....
.L_56:
        /*001c*/ 	.word	0x00000010


	//----- nvinfo : EIATTR_SW_WAR
	.align		4
.L_57:
        /*0020*/ 	.byte	0x04, 0x36
        /*0022*/ 	.short	(.L_59 - .L_58)
.L_58:
        /*0024*/ 	.word	0x00000008
.L_59:


//--------------------- .nv.info._Z18compute_add_kernelILi48EEvv --------------------------
	.section	.nv.info._Z18compute_add_kernelILi48EEvv,"",@"SHT_CUDA_INFO"
	.sectionflags	@""
	.align	4


	//----- nvinfo : EIATTR_CUDA_API_VERSION
	.align		4
        /*0000*/ 	.byte	0x04, 0x37
        /*0002*/ 	.short	(.L_61 - .L_60)
.L_60:
        /*0004*/ 	.word	0x00000082


	//----- nvinfo : EIATTR_SPARSE_MMA_MASK
	.align		4
.L_61:
        /*0008*/ 	.byte	0x03, 0x50
        /*000a*/ 	.short	0x0000


	//----- nvinfo : EIATTR_MAXREG_COUNT
	.align		4
        /*000c*/ 	.byte	0x03, 0x1b
        /*000e*/ 	.short	0x00ff


	//----- nvinfo : EIATTR_MERCURY_ISA_VERSION
	.align		4
        /*0010*/ 	.byte	0x03, 0x5f
        /*0012*/ 	.short	0x0101


	//----- nvinfo : EIATTR_VRC_CTA_INIT_COUNT
	.align		4
        /*0014*/ 	.byte	0x02, 0x4a
	.zero		1
	.zero		1


	//----- nvinfo : EIATTR_EXIT_INSTR_OFFSETS
	.align		4
        /*0018*/ 	.byte	0x04, 0x1c
        /*001a*/ 	.short	(.L_63 - .L_62)


	//   ....[0]....
.L_62:
        /*001c*/ 	.word	0x00000010


	//----- nvinfo : EIATTR_SW_WAR
	.align		4
.L_63:
        /*0020*/ 	.byte	0x04, 0x36
        /*0022*/ 	.short	(.L_65 - .L_64)
.L_64:
        /*0024*/ 	.word	0x00000008
.L_65:


//--------------------- .nv.info._Z18compute_add_kernelILi32EEvv --------------------------
	.section	.nv.info._Z18compute_add_kernelILi32EEvv,"",@"SHT_CUDA_INFO"
	.sectionflags	@""
	.align	4


	//----- nvinfo : EIATTR_CUDA_API_VERSION
	.align		4
        /*0000*/ 	.byte	0x04, 0x37
        /*0002*/ 	.short	(.L_67 - .L_66)
.L_66:
        /*0004*/ 	.word	0x00000082


	//----- nvinfo : EIATTR_SPARSE_MMA_MASK
	.align		4
.L_67:
        /*0008*/ 	.byte	0x03, 0x50
        /*000a*/ 	.short	0x0000


	//----- nvinfo : EIATTR_MAXREG_COUNT
	.align		4
        /*000c*/ 	.byte	0x03, 0x1b
        /*000e*/ 	.short	0x00ff


	//----- nvinfo : EIATTR_MERCURY_ISA_VERSION
	.align		4
        /*0010*/ 	.byte	0x03, 0x5f
        /*0012*/ 	.short	0x0101


	//----- nvinfo : EIATTR_VRC_CTA_INIT_COUNT
	.align		4
        /*0014*/ 	.byte	0x02, 0x4a
	.zero		1
	.zero		1


	//----- nvinfo : EIATTR_EXIT_INSTR_OFFSETS
	.align		4
        /*0018*/ 	.byte	0x04, 0x1c
        /*001a*/ 	.short	(.L_69 - .L_68)


	//   ....[0]....
.L_68:
        /*001c*/ 	.word	0x00000010


	//----- nvinfo : EIATTR_SW_WAR
	.align		4
.L_69:
        /*0020*/ 	.byte	0x04, 0x36
        /*0022*/ 	.short	(.L_71 - .L_70)
.L_70:
        /*0024*/ 	.word	0x00000008
.L_71:


//--------------------- .nv.info._Z18compute_add_kernelILi16EEvv --------------------------
	.section	.nv.info._Z18compute_add_kernelILi16EEvv,"",@"SHT_CUDA_INFO"
	.sectionflags	@""
	.align	4


	//----- nvinfo : EIATTR_CUDA_API_VERSION
	.align		4
        /*0000*/ 	.byte	0x04, 0x37
        /*0002*/ 	.short	(.L_73 - .L_72)
.L_72:
        /*0004*/ 	.word	0x00000082


	//----- nvinfo : EIATTR_SPARSE_MMA_MASK
	.align		4
.L_73:
        /*0008*/ 	.byte	0x03, 0x50
        /*000a*/ 	.short	0x0000


	//----- nvinfo : EIATTR_MAXREG_COUNT
	.align		4
        /*000c*/ 	.byte	0x03, 0x1b
        /*000e*/ 	.short	0x00ff


	//----- nvinfo : EIATTR_MERCURY_ISA_VERSION
	.align		4
        /*0010*/ 	.byte	0x03, 0x5f
        /*0012*/ 	.short	0x0101


	//----- nvinfo : EIATTR_VRC_CTA_INIT_COUNT
	.align		4
        /*0014*/ 	.byte	0x02, 0x4a
	.zero		1
	.zero		1


	//----- nvinfo : EIATTR_EXIT_INSTR_OFFSETS
	.align		4
        /*0018*/ 	.byte	0x04, 0x1c
        /*001a*/ 	.short	(.L_75 - .L_74)


	//   ....[0]....
.L_74:
        /*001c*/ 	.word	0x00000010


	//----- nvinfo : EIATTR_SW_WAR
	.align		4
.L_75:
        /*0020*/ 	.byte	0x04, 0x36
        /*0022*/ 	.short	(.L_77 - .L_76)
.L_76:
        /*0024*/ 	.word	0x00000008
.L_77:


//--------------------- .nv.info._Z18compute_add_kernelILi8EEvv --------------------------
	.section	.nv.info._Z18compute_add_kernelILi8EEvv,"",@"SHT_CUDA_INFO"
	.sectionflags	@""
	.align	4


	//----- nvinfo : EIATTR_CUDA_API_VERSION
	.align		4
        /*0000*/ 	.byte	0x04, 0x37
        /*0002*/ 	.short	(.L_79 - .L_78)
.L_78:
        /*0004*/ 	.word	0x00000082


	//----- nvinfo : EIATTR_SPARSE_MMA_MASK
	.align		4
.L_79:
        /*0008*/ 	.byte	0x03, 0x50
        /*000a*/ 	.short	0x0000


	//----- nvinfo : EIATTR_MAXREG_COUNT
	.align		4
        /*000c*/ 	.byte	0x03, 0x1b
        /*000e*/ 	.short	0x00ff


	//----- nvinfo : EIATTR_MERCURY_ISA_VERSION
	.align		4
        /*0010*/ 	.byte	0x03, 0x5f
        /*0012*/ 	.short	0x0101


	//----- nvinfo : EIATTR_VRC_CTA_INIT_COUNT
	.align		4
        /*0014*/ 	.byte	0x02, 0x4a
	.zero		1
	.zero		1


	//----- nvinfo : EIATTR_EXIT_INSTR_OFFSETS
	.align		4
        /*0018*/ 	.byte	0x04, 0x1c
        /*001a*/ 	.short	(.L_81 - .L_80)


	//   ....[0]....
.L_80:
        /*001c*/ 	.word	0x00000010


	//----- nvinfo : EIATTR_SW_WAR
	.align		4
.L_81:
        /*0020*/ 	.byte	0x04, 0x36
        /*0022*/ 	.short	(.L_83 - .L_82)
.L_82:
        /*0024*/ 	.word	0x00000008
.L_83:


//--------------------- .nv.callgraph             --------------------------
	.section	.nv.callgraph,"",@"SHT_CUDA_CALLGRAPH"
	.align	4
	.sectionentsize	8
	.align		4
        /*0000*/ 	.word	0x00000000
	.align		4
        /*0004*/ 	.word	0xffffffff
	.align		4
        /*0008*/ 	.word	0x00000000
	.align		4
        /*000c*/ 	.word	0xfffffffe
	.align		4
        /*0010*/ 	.word	0x00000000
	.align		4
        /*0014*/ 	.word	0xfffffffd
	.align		4
        /*0018*/ 	.word	0x00000000
	.align		4
        /*001c*/ 	.word	0xfffffffc


//--------------------- .text._Z18compute_add_kernelILi256EEvv --------------------------
	.section	.text._Z18compute_add_kernelILi256EEvv,"ax",@progbits
	.align	128
        .global         _Z18compute_add_kernelILi256EEvv
        .type           _Z18compute_add_kernelILi256EEvv,@function
        .size           _Z18compute_add_kernelILi256EEvv,(.L_x_7 - _Z18compute_add_kernelILi256EEvv)
        .other          _Z18compute_add_kernelILi256EEvv,@"STO_CUDA_ENTRY STV_DEFAULT"
_Z18compute_add_kernelILi256EEvv:
.text._Z18compute_add_kernelILi256EEvv:
[----:B------:R-:W-:Y:S01]  /*0000*/  LDC R1, c[0x0][0x37c] ;  /* 0x0000df00ff017b82 */ /* 0x000fe20000000800 */
[----:B------:R-:W-:Y:S05]  /*0010*/  EXIT ;  /* 0x000000000000794d */ /* 0x000fea0003800000 */
.L_x_0:
[----:B------:R-:W-:-:S00]  /*0020*/  BRA `(.L_x_0) ;  /* 0xfffffffc00fc7947 */ /* 0x000fc0000383ffff */
[----:B------:R-:W-:-:S00]  /*0030*/  NOP ;  /* 0x0000000000007918 */ /* 0x000fc00000000000 */
        /* <DEDUP_REMOVED lines=12> */
.L_x_7:


//--------------------- .text._Z18compute_add_kernelILi128EEvv --------------------------
	.section	.text._Z18compute_add_kernelILi128EEvv,"ax",@progbits
	.align	128
        .global         _Z18compute_add_kernelILi128EEvv
        .type           _Z18compute_add_kernelILi128EEvv,@function
        .size           _Z18compute_add_kernelILi128EEvv,(.L_x_8 - _Z18compute_add_kernelILi128EEvv)
        .other          _Z18compute_add_kernelILi128EEvv,@"STO_CUDA_ENTRY STV_DEFAULT"
_Z18compute_add_kernelILi128EEvv:
.text._Z18compute_add_kernelILi128EEvv:
[----:B------:R-:W-:Y:S01]  /*0000*/  LDC R1, c[0x0][0x37c] ;  /* 0x0000df00ff017b82 */ /* 0x000fe20000000800 */
[----:B------:R-:W-:Y:S05]  /*0010*/  EXIT ;  /* 0x000000000000794d */ /* 0x000fea0003800000 */
.L_x_1:
        /* <DEDUP_REMOVED lines=14> */
.L_x_8:


//--------------------- .text._Z18compute_add_kernelILi64EEvv --------------------------
	.section	.text._Z18compute_add_kernelILi64EEvv,"ax",@progbits
	.align	128
        .global         _Z18compute_add_kernelILi64EEvv
        .type           _Z18compute_add_kernelILi64EEvv,@function
        .size           _Z18compute_add_kernelILi64EEvv,(.L_x_9 - _Z18compute_add_kernelILi64EEvv)
        .other          _Z18compute_add_kernelILi64EEvv,@"STO_CUDA_ENTRY STV_DEFAULT"
_Z18compute_add_kernelILi64EEvv:
.text._Z18compute_add_kernelILi64EEvv:
[----:B------:R-:W-:Y:S01]  /*0000*/  LDC R1, c[0x0][0x37c] ;  /* 0x0000df00ff017b82 */ /* 0x000fe20000000800 */
[----:B------:R-:W-:Y:S05]  /*0010*/  EXIT ;  /* 0x000000000000794d */ /* 0x000fea0003800000 */
.L_x_2:
        /* <DEDUP_REMOVED lines=14> */
.L_x_9:


//--------------------- .text._Z18compute_add_kernelILi48EEvv --------------------------
	.section	.text._Z18compute_add_kernelILi48EEvv,"ax",@progbits
	.align	128
        .global         _Z18compute_add_kernelILi48EEvv
        .type           _Z18compute_add_kernelILi48EEvv,@function
        .size           _Z18compute_add_kernelILi48EEvv,(.L_x_10 - _Z18compute_add_kernelILi48EEvv)
        .other          _Z18compute_add_kernelILi48EEvv,@"STO_CUDA_ENTRY STV_DEFAULT"
_Z18compute_add_kernelILi48EEvv:
.text._Z18compute_add_kernelILi48EEvv:
[----:B------:R-:W-:Y:S01]  /*0000*/  LDC R1, c[0x0][0x37c] ;  /* 0x0000df00ff017b82 */ /* 0x000fe20000000800 */
[----:B------:R-:W-:Y:S05]  /*0010*/  EXIT ;  /* 0x000000000000794d */ /* 0x000fea0003800000 */
.L_x_3:
        /* <DEDUP_REMOVED lines=14> */
.L_x_10:


//--------------------- .text._Z18compute_add_kernelILi32EEvv --------------------------
	.section	.text._Z18compute_add_kernelILi32EEvv,"ax",@progbits
	.align	128
        .global         _Z18compute_add_kernelILi32EEvv
        .type           _Z18compute_add_kernelILi32EEvv,@function
        .size           _Z18compute_add_kernelILi32EEvv,(.L_x_11 - _Z18compute_add_kernelILi32EEvv)
        .other          _Z18compute_add_kernelILi32EEvv,@"STO_CUDA_ENTRY STV_DEFAULT"
_Z18compute_add_kernelILi32EEvv:
.text._Z18compute_add_kernelILi32EEvv:
[----:B------:R-:W-:Y:S01]  /*0000*/  LDC R1, c[0x0][0x37c] ;  /* 0x0000df00ff017b82 */ /* 0x000fe20000000800 */
[----:B------:R-:W-:Y:S05]  /*0010*/  EXIT ;  /* 0x000000000000794d */ /* 0x000fea0003800000 */
.L_x_4:
        /* <DEDUP_REMOVED lines=14> */
.L_x_11:


//--------------------- .text._Z18compute_add_kernelILi16EEvv --------------------------
	.section	.text._Z18compute_add_kernelILi16EEvv,"ax",@progbits
	.align	128
        .global         _Z18compute_add_kernelILi16EEvv
        .type           _Z18compute_add_kernelILi16EEvv,@function
        .size           _Z18compute_add_kernelILi16EEvv,(.L_x_12 - _Z18compute_add_kernelILi16EEvv)
        .other          _Z18compute_add_kernelILi16EEvv,@"STO_CUDA_ENTRY STV_DEFAULT"
_Z18compute_add_kernelILi16EEvv:
.text._Z18compute_add_kernelILi16EEvv:
[----:B------:R-:W-:Y:S01]  /*0000*/  LDC R1, c[0x0][0x37c] ;  /* 0x0000df00ff017b82 */ /* 0x000fe20000000800 */
[----:B------:R-:W-:Y:S05]  /*0010*/  EXIT ;  /* 0x000000000000794d */ /* 0x000fea0003800000 */
.L_x_5:
        /* <DEDUP_REMOVED lines=14> */
.L_x_12:


//--------------------- .text._Z18compute_add_kernelILi8EEvv --------------------------
	.section	.text._Z18compute_add_kernelILi8EEvv,"ax",@progbits
	.align	128
        .global         _Z18compute_add_kernelILi8EEvv
        .type           _Z18compute_add_kernelILi8EEvv,@function
        .size           _Z18compute_add_kernelILi8EEvv,(.L_x_13 - _Z18compute_add_kernelILi8EEvv)
        .other          _Z18compute_add_kernelILi8EEvv,@"STO_CUDA_ENTRY STV_DEFAULT"
_Z18compute_add_kernelILi8EEvv:
.text._Z18compute_add_kernelILi8EEvv:
[----:B------:R-:W-:Y:S01]  /*0000*/  LDC R1, c[0x0][0x37c] ;  /* 0x0000df00ff017b82 */ /* 0x000fe20000000800 */
[----:B------:R-:W-:Y:S05]  /*0010*/  EXIT ;  /* 0x000000000000794d */ /* 0x000fea0003800000 */
.L_x_6:
        /* <DEDUP_REMOVED lines=14> */
.L_x_13:


//--------------------- .nv.shared.reserved.0     --------------------------
	.section	.nv.shared.reserved.0,"aw",@nobits
	.weak		__nv_reservedSMEM_offset_0_alias
	.size		__nv_reservedSMEM_offset_0_alias, 0, 64
	.other		__nv_reservedSMEM_offset_0_alias,@"STO_CUDA_RESERVED_SHARED STV_DEFAULT"
__nv_reservedSMEM_offset_0_alias:
	.zero		0
	.zero		64


//--------------------- .nv.constant0._Z18compute_add_kernelILi256EEvv --------------------------
	.section	.nv.constant0._Z18compute_add_kernelILi256EEvv,"a",@progbits
	.sectionflags	@""
	.align	4
.nv.constant0._Z18compute_add_kernelILi256EEvv:
	.zero		896


//--------------------- .nv.constant0._Z18compute_add_kernelILi128EEvv --------------------------
	.section	.nv.constant0._Z18compute_add_kernelILi128EEvv,"a",@progbits
	.sectionflags	@""
	.align	4
.nv.constant0._Z18compute_add_kernelILi128EEvv:
	.zero		896


//--------------------- .nv.constant0._Z18compute_add_kernelILi64EEvv --------------------------
	.section	.nv.constant0._Z18compute_add_kernelILi64EEvv,"a",@progbits
	.sectionflags	@""
	.align	4
.nv.constant0._Z18compute_add_kernelILi64EEvv:
	.zero		896


//--------------------- .nv.constant0._Z18compute_add_kernelILi48EEvv --------------------------
	.section	.nv.constant0._Z18compute_add_kernelILi48EEvv,"a",@progbits
	.sectionflags	@""
	.align	4
.nv.constant0._Z18compute_add_kernelILi48EEvv:
	.zero		896


//--------------------- .nv.constant0._Z18compute_add_kernelILi32EEvv --------------------------
	.section	.nv.constant0._Z18compute_add_kernelILi32EEvv,"a",@progbits
	.sectionflags	@""
	.align	4
.nv.constant0._Z18compute_add_kernelILi32EEvv:
	.zero		896


//--------------------- .nv.constant0._Z18compute_add_kernelILi16EEvv --------------------------
	.section	.nv.constant0._Z18compute_add_kernelILi16EEvv,"a",@progbits
	.sectionflags	@""
	.align	4
.nv.constant0._Z18compute_add_kernelILi16EEvv:
	.zero		896


//--------------------- .nv.constant0._Z18compute_add_kernelILi8EEvv --------------------------
	.section	.nv.constant0._Z18compute_add_kernelILi8EEvv,"a",@progbits
	.sectionflags	@""
	.align	4
.nv.constant0._Z18compute_add_kernelILi8EEvv:
	.zero		896


//--------------------- SYMBOLS --------------------------

	.type		.nv.reservedSmem.offset0,@object
	.size		.nv.reservedSmem.offset0,0x4
